	.headerflags	@"EF_CUDA_TEXMODE_UNIFIED EF_CUDA_64BIT_ADDRESS EF_CUDA_ACCELERATORS EF_CUDA_SM90 EF_CUDA_VIRTUAL_SM(EF_CUDA_SM90)"
	.elftype	@"ET_EXEC"


//--------------------- .nv.info                  --------------------------
	.section	.nv.info,"",@"SHT_CUDA_INFO"
	.align	4


	//----- nvinfo : EIATTR_REGCOUNT
	.align		4
        /*0000*/ 	.byte	0x04, 0x2f
        /*0002*/ 	.short	(.L_1 - .L_0)
	.align		4
.L_0:
        /*0004*/ 	.word	index@(triton_poi_fused_cat_12)
        /*0008*/ 	.word	0x00000016


	//----- nvinfo : EIATTR_MIN_STACK_SIZE
	.align		4
.L_1:
        /*000c*/ 	.byte	0x04, 0x12
        /*000e*/ 	.short	(.L_3 - .L_2)
	.align		4
.L_2:
        /*0010*/ 	.word	index@(triton_poi_fused_cat_12)
        /*0014*/ 	.word	0x00000000


	//----- nvinfo : EIATTR_FRAME_SIZE
	.align		4
.L_3:
        /*0018*/ 	.byte	0x04, 0x11
        /*001a*/ 	.short	(.L_5 - .L_4)
	.align		4
.L_4:
        /*001c*/ 	.word	index@(triton_poi_fused_cat_12)
        /*0020*/ 	.word	0x00000000


	//----- nvinfo : EIATTR_MIN_STACK_SIZE
	.align		4
.L_5:
        /*0024*/ 	.byte	0x04, 0x12
        /*0026*/ 	.short	(.L_7 - .L_6)
	.align		4
.L_6:
        /*0028*/ 	.word	index@(triton_poi_fused_cat_12)
        /*002c*/ 	.word	0x00000000
.L_7:


//--------------------- .nv.info.triton_poi_fused_cat_12 --------------------------
	.section	.nv.info.triton_poi_fused_cat_12,"",@"SHT_CUDA_INFO"
	.sectionflags	@""
	.align	4


	//----- nvinfo : EIATTR_CUDA_API_VERSION
	.align		4
        /*0000*/ 	.byte	0x04, 0x37
        /*0002*/ 	.short	(.L_9 - .L_8)
.L_8:
        /*0004*/ 	.word	0x0000007c


	//----- nvinfo : EIATTR_KPARAM_INFO
	.align		4
.L_9:
        /*0008*/ 	.byte	0x04, 0x17
        /*000a*/ 	.short	(.L_11 - .L_10)
.L_10:
        /*000c*/ 	.word	0x00000000
        /*0010*/ 	.short	0x0005
        /*0012*/ 	.short	0x0028
        /*0014*/ 	.byte	0x00, 0xf0, 0x11, 0x00


	//----- nvinfo : EIATTR_KPARAM_INFO
	.align		4
.L_11:
        /*0018*/ 	.byte	0x04, 0x17
        /*001a*/ 	.short	(.L_13 - .L_12)
.L_12:
        /*001c*/ 	.word	0x00000000
        /*0020*/ 	.short	0x0004
        /*0022*/ 	.short	0x0020
        /*0024*/ 	.byte	0x00, 0xf4, 0x21, 0x00


	//----- nvinfo : EIATTR_KPARAM_INFO
	.align		4
.L_13:
        /*0028*/ 	.byte	0x04, 0x17
        /*002a*/ 	.short	(.L_15 - .L_14)
.L_14:
        /*002c*/ 	.word	0x00000000
        /*0030*/ 	.short	0x0003
        /*0032*/ 	.short	0x0018
        /*0034*/ 	.byte	0x00, 0xf4, 0x21, 0x00


	//----- nvinfo : EIATTR_KPARAM_INFO
	.align		4
.L_15:
        /*0038*/ 	.byte	0x04, 0x17
        /*003a*/ 	.short	(.L_17 - .L_16)
.L_16:
        /*003c*/ 	.word	0x00000000
        /*0040*/ 	.short	0x0002
        /*0042*/ 	.short	0x0010
        /*0044*/ 	.byte	0x00, 0xf4, 0x21, 0x00


	//----- nvinfo : EIATTR_KPARAM_INFO
	.align		4
.L_17:
        /*0048*/ 	.byte	0x04, 0x17
        /*004a*/ 	.short	(.L_19 - .L_18)
.L_18:
        /*004c*/ 	.word	0x00000000
        /*0050*/ 	.short	0x0001
        /*0052*/ 	.short	0x0008
        /*0054*/ 	.byte	0x00, 0xf4, 0x21, 0x00


	//----- nvinfo : EIATTR_KPARAM_INFO
	.align		4
.L_19:
        /*0058*/ 	.byte	0x04, 0x17
        /*005a*/ 	.short	(.L_21 - .L_20)
.L_20:
        /*005c*/ 	.word	0x00000000
        /*0060*/ 	.short	0x0000
        /*0062*/ 	.short	0x0000
        /*0064*/ 	.byte	0x00, 0xf4, 0x21, 0x00


	//----- nvinfo : EIATTR_SPARSE_MMA_MASK
	.align		4
.L_21:
        /*0068*/ 	.byte	0x03, 0x50
        /*006a*/ 	.short	0x0000


	//----- nvinfo : EIATTR_MAXREG_COUNT
	.align		4
        /*006c*/ 	.byte	0x03, 0x1b
        /*006e*/ 	.short	0x00ff


	//----- nvinfo : EIATTR_EXIT_INSTR_OFFSETS
	.align		4
        /*0070*/ 	.byte	0x04, 0x1c
        /*0072*/ 	.short	(.L_23 - .L_22)


	//   ....[0]....
.L_22:
        /*0074*/ 	.word	0x00000440


	//   ....[1]....
        /*0078*/ 	.word	0x00000460


	//----- nvinfo : EIATTR_REQNTID
	.align		4
.L_23:
        /*007c*/ 	.byte	0x04, 0x10
        /*007e*/ 	.short	(.L_25 - .L_24)
.L_24:
        /*0080*/ 	.word	0x00000080
        /*0084*/ 	.word	0x00000001
        /*0088*/ 	.word	0x00000001


	//----- nvinfo : EIATTR_CBANK_PARAM_SIZE
	.align		4
.L_25:
        /*008c*/ 	.byte	0x03, 0x19
        /*008e*/ 	.short	0x002c


	//----- nvinfo : EIATTR_PARAM_CBANK
	.align		4
        /*0090*/ 	.byte	0x04, 0x0a
        /*0092*/ 	.short	(.L_27 - .L_26)
	.align		4
.L_26:
        /*0094*/ 	.word	index@(.nv.constant0.triton_poi_fused_cat_12)
        /*0098*/ 	.short	0x0210
        /*009a*/ 	.short	0x002c


	//----- nvinfo : EIATTR_SW_WAR
	.align		4
.L_27:
        /*009c*/ 	.byte	0x04, 0x36
        /*009e*/ 	.short	(.L_29 - .L_28)
.L_28:
        /*00a0*/ 	.word	0x00000008
.L_29:


//--------------------- .nv.callgraph             --------------------------
	.section	.nv.callgraph,"",@"SHT_CUDA_CALLGRAPH"
	.align	4
	.sectionentsize	8
	.align		4
        /*0000*/ 	.word	0x00000000
	.align		4
        /*0004*/ 	.word	0xffffffff
	.align		4
        /*0008*/ 	.word	0x00000000
	.align		4
        /*000c*/ 	.word	0xfffffffe
	.align		4
        /*0010*/ 	.word	0x00000000
	.align		4
        /*0014*/ 	.word	0xfffffffd
	.align		4
        /*0018*/ 	.word	0x00000000
	.align		4
        /*001c*/ 	.word	0xfffffffc


//--------------------- .text.triton_poi_fused_cat_12 --------------------------
	.section	.text.triton_poi_fused_cat_12,"ax",@progbits
	.align	128
        .global         triton_poi_fused_cat_12
        .type           triton_poi_fused_cat_12,@function
        .size           triton_poi_fused_cat_12,(.L_x_1 - triton_poi_fused_cat_12)
        .other          triton_poi_fused_cat_12,@"STO_CUDA_ENTRY STV_DEFAULT"
triton_poi_fused_cat_12:
.text.triton_poi_fused_cat_12:
[----:B------:R-:W0:Y:S02]  /*0000*/  LDC R1, c[0x0][0x28] ;  /* 0x00000a00ff017b82 */ /* 0x000e240000000800 */
[----:B------:R-:W1:Y:S01]  /*0010*/  S2R R0, SR_TID.X ;  /* 0x0000000000007919 */ /* 0x000e620000002100 */
[----:B------:R-:W2:Y:S01]  /*0020*/  LDC.64 R6, c[0x0][0x220] ;  /* 0x00008800ff067b82 */ /* 0x000ea20000000a00 */
[----:B------:R-:W-:Y:S01]  /*0030*/  ULDC.64 UR4, c[0x0][0x208] ;  /* 0x0000820000047ab9 */ /* 0x000fe20000000a00 */
[----:B------:R-:W3:Y:S01]  /*0040*/  S2R R5, SR_CTAID.X ;  /* 0x0000000000057919 */ /* 0x000ee20000002500 */
[----:B-1----:R-:W-:Y:S01]  /*0050*/  IMAD.SHL.U32 R0, R0, 0x2, RZ ;  /* 0x0000000200007824 */ /* 0x002fe200078e00ff */
[----:B---3--:R-:W-:-:S04]  /*0060*/  SHF.R.S32.HI R3, RZ, 0x17, R5 ;  /* 0x00000017ff037819 */ /* 0x008fc80000011405 */
[----:B------:R-:W-:Y:S02]  /*0070*/  LOP3.LUT R0, R0, 0xfe, RZ, 0xc0, !PT ;  /* 0x000000fe00007812 */ /* 0x000fe400078ec0ff */
[----:B------:R-:W-:-:S03]  /*0080*/  SGXT R3, R3, 0x1 ;  /* 0x000000010303781a */ /* 0x000fc60000000200 */
[----:B------:R-:W-:-:S04]  /*0090*/  IMAD R0, R5, 0x100, R0 ;  /* 0x0000010005007824 */ /* 0x000fc800078e0200 */
[C---:B------:R-:W-:Y:S01]  /*00a0*/  IMAD.HI R8, R0.reuse, 0x551c979b, RZ ;  /* 0x551c979b00087827 */ /* 0x040fe200078e02ff */
[----:B------:R-:W-:Y:S02]  /*00b0*/  LEA.HI R4, R3, R0, RZ, 0x4 ;  /* 0x0000000003047211 */ /* 0x000fe400078f20ff */
[----:B------:R-:W1:Y:S01]  /*00c0*/  LDC.64 R2, c[0x0][0x218] ;  /* 0x00008600ff027b82 */ /* 0x000e620000000a00 */
[----:B------:R-:W-:Y:S02]  /*00d0*/  ISETP.GE.AND P0, PT, R0, 0x6040, PT ;  /* 0x000060400000780c */ /* 0x000fe40003f06270 */
[----:B------:R-:W-:Y:S02]  /*00e0*/  SHF.R.S32.HI R5, RZ, 0x4, R4 ;  /* 0x00000004ff057819 */ /* 0x000fe40000011404 */
[----:B------:R-:W-:-:S03]  /*00f0*/  LOP3.LUT R13, R4, 0xfffffff0, RZ, 0xc0, !PT ;  /* 0xfffffff0040d7812 */ /* 0x000fc600078ec0ff */
[----:B------:R-:W-:-:S04]  /*0100*/  IMAD.HI R9, R5, 0x551c979b, RZ ;  /* 0x551c979b05097827 */ /* 0x000fc800078e02ff */
[----:B------:R-:W-:Y:S01]  /*0110*/  IMAD.IADD R12, R0, 0x1, -R13 ;  /* 0x00000001000c7824 */ /* 0x000fe200078e0a0d */
[----:B------:R-:W-:-:S04]  /*0120*/  SHF.R.U32.HI R10, RZ, 0x1f, R9 ;  /* 0x0000001fff0a7819 */ /* 0x000fc80000011609 */
[----:B------:R-:W-:Y:S02]  /*0130*/  LEA.HI.SX32 R10, R9, R10, 0x19 ;  /* 0x0000000a090a7211 */ /* 0x000fe400078fcaff */
[----:B------:R-:W-:-:S03]  /*0140*/  SHF.R.U32.HI R9, RZ, 0x1f, R8 ;  /* 0x0000001fff097819 */ /* 0x000fc60000011608 */
[----:B------:R-:W-:Y:S01]  /*0150*/  IMAD R18, R10, -0x181, R5 ;  /* 0xfffffe7f0a127824 */ /* 0x000fe200078e0205 */
[----:B------:R-:W-:Y:S02]  /*0160*/  LEA.HI.SX32 R11, R8, R9, 0x15 ;  /* 0x00000009080b7211 */ /* 0x000fe400078faaff */
[----:B------:R-:W3:Y:S01]  /*0170*/  LDC.64 R8, c[0x0][0x210] ;  /* 0x00008400ff087b82 */ /* 0x000ee20000000a00 */
[C---:B------:R-:W-:Y:S01]  /*0180*/  VIADD R17, R18.reuse, 0xffffff00 ;  /* 0xffffff0012117836 */ /* 0x040fe20000000000 */
[C---:B------:R-:W-:Y:S01]  /*0190*/  LOP3.LUT R4, R18.reuse, 0xffffff80, RZ, 0xc0, !PT ;  /* 0xffffff8012047812 */ /* 0x040fe200078ec0ff */
[----:B------:R-:W-:Y:S01]  /*01a0*/  IMAD R10, R11, 0x800, R12 ;  /* 0x000008000b0a7824 */ /* 0x000fe200078e020c */
[----:B------:R-:W-:Y:S02]  /*01b0*/  ISETP.GE.AND P1, PT, R18, 0x100, PT ;  /* 0x000001001200780c */ /* 0x000fe40003f26270 */
[----:B------:R-:W-:Y:S01]  /*01c0*/  ISETP.NE.AND P4, PT, R4, 0x100, PT ;  /* 0x000001000400780c */ /* 0x000fe20003f85270 */
[C---:B------:R-:W-:Y:S01]  /*01d0*/  IMAD R15, R17.reuse, 0x10, R10 ;  /* 0x00000010110f7824 */ /* 0x040fe200078e020a */
[----:B------:R-:W4:Y:S01]  /*01e0*/  LDC.64 R4, c[0x0][0x228] ;  /* 0x00008a00ff047b82 */ /* 0x000f220000000a00 */
[----:B--2---:R-:W-:Y:S01]  /*01f0*/  IMAD.WIDE R16, R17, 0x4, R6 ;  /* 0x0000000411107825 */ /* 0x004fe200078e0206 */
[----:B------:R-:W-:-:S02]  /*0200*/  ISETP.LT.AND P5, PT, R0, 0x6040, !P4 ;  /* 0x000060400000780c */ /* 0x000fc400067a1270 */
[----:B------:R-:W-:Y:S02]  /*0210*/  CS2R R6, SRZ ;  /* 0x0000000000067805 */ /* 0x000fe4000001ff00 */
[----:B------:R-:W-:Y:S01]  /*0220*/  ISETP.GT.AND P3, PT, R18, 0x17f, !P0 ;  /* 0x0000017f1200780c */ /* 0x000fe20004764270 */
[----:B-1----:R-:W-:Y:S01]  /*0230*/  IMAD.WIDE R14, R15, 0x4, R2 ;  /* 0x000000040f0e7825 */ /* 0x002fe200078e0202 */
[----:B------:R-:W-:Y:S02]  /*0240*/  CS2R R2, SRZ ;  /* 0x0000000000027805 */ /* 0x000fe4000001ff00 */
[----:B------:R-:W-:Y:S01]  /*0250*/  ISETP.LT.AND P2, PT, R0, 0x6040, !P1 ;  /* 0x000060400000780c */ /* 0x000fe20004f41270 */
[C---:B------:R-:W-:Y:S02]  /*0260*/  IMAD R10, R11.reuse, -0x1810, R0 ;  /* 0xffffe7f00b0a7824 */ /* 0x040fe400078e0200 */
[C---:B------:R-:W-:Y:S02]  /*0270*/  IMAD R19, R11.reuse, 0x10, R12 ;  /* 0x000000100b137824 */ /* 0x040fe400078e020c */
[----:B------:R-:W-:Y:S01]  /*0280*/  IMAD R13, R11, 0x1000, R10 ;  /* 0x000010000b0d7824 */ /* 0x000fe200078e020a */
[----:B------:R-:W2:Y:S04]  /*0290*/  @P5 LDG.E.64 R2, desc[UR4][R14.64] ;  /* 0x000000040e025981 */ /* 0x000ea8000c1e1b00 */
[----:B------:R-:W5:Y:S04]  /*02a0*/  @P5 LDG.E.EL R7, desc[UR4][R16.64] ;  /* 0x0000000410075981 */ /* 0x000f68000c2e1900 */
[----:B------:R-:W5:Y:S01]  /*02b0*/  @P5 LDG.E.EL R6, desc[UR4][R16.64] ;  /* 0x0000000410065981 */ /* 0x000f62000c2e1900 */
[----:B----4-:R-:W-:Y:S01]  /*02c0*/  IMAD.WIDE R18, R19, 0x4, R4 ;  /* 0x0000000413127825 */ /* 0x010fe200078e0204 */
[----:B------:R-:W-:-:S02]  /*02d0*/  CS2R R4, SRZ ;  /* 0x0000000000047805 */ /* 0x000fc4000001ff00 */
[----:B------:R-:W-:Y:S01]  /*02e0*/  CS2R R10, SRZ ;  /* 0x00000000000a7805 */ /* 0x000fe2000001ff00 */
[----:B---3--:R-:W-:Y:S02]  /*02f0*/  IMAD.WIDE R12, R13, 0x4, R8 ;  /* 0x000000040d0c7825 */ /* 0x008fe400078e0208 */
[----:B------:R-:W1:Y:S03]  /*0300*/  LDC.64 R8, c[0x0][0x230] ;  /* 0x00008c00ff087b82 */ /* 0x000e660000000a00 */
[----:B------:R-:W3:Y:S04]  /*0310*/  @P3 LDG.E.EL.64 R10, desc[UR4][R18.64] ;  /* 0x00000004120a3981 */ /* 0x000ee8000c2e1b00 */
[----:B------:R-:W4:Y:S01]  /*0320*/  @P2 LDG.E.64 R4, desc[UR4][R12.64] ;  /* 0x000000040c042981 */ /* 0x000f22000c1e1b00 */
[----:B-1----:R-:W-:Y:S01]  /*0330*/  IMAD.WIDE R8, R0, 0x4, R8 ;  /* 0x0000000400087825 */ /* 0x002fe200078e0208 */
[----:B--2---:R-:W-:-:S02]  /*0340*/  SEL R2, R2, RZ, P5 ;  /* 0x000000ff02027207 */ /* 0x004fc40002800000 */
[----:B------:R-:W-:Y:S02]  /*0350*/  SEL R15, R3, RZ, P5 ;  /* 0x000000ff030f7207 */ /* 0x000fe40002800000 */
[----:B-----5:R-:W-:Y:S02]  /*0360*/  SEL R7, R7, RZ, P5 ;  /* 0x000000ff07077207 */ /* 0x020fe40002800000 */
[----:B------:R-:W-:Y:S02]  /*0370*/  SEL R6, R6, RZ, P5 ;  /* 0x000000ff06067207 */ /* 0x000fe40002800000 */
[C---:B------:R-:W-:Y:S01]  /*0380*/  FSETP.GEU.AND P5, PT, R2.reuse, -R7, PT ;  /* 0x800000070200720b */ /* 0x040fe20003fae000 */
[----:B------:R-:W-:Y:S01]  /*0390*/  FADD R2, R2, R7 ;  /* 0x0000000702027221 */ /* 0x000fe20000000000 */
[C---:B------:R-:W-:Y:S01]  /*03a0*/  FSETP.GEU.AND P6, PT, R15.reuse, -R6, PT ;  /* 0x800000060f00720b */ /* 0x040fe20003fce000 */
[----:B------:R-:W-:-:S03]  /*03b0*/  FADD R3, R15, R6 ;  /* 0x000000060f037221 */ /* 0x000fc60000000000 */
[----:B------:R-:W-:Y:S02]  /*03c0*/  FSEL R2, R2, RZ, P5 ;  /* 0x000000ff02027208 */ /* 0x000fe40002800000 */
[----:B------:R-:W-:Y:S02]  /*03d0*/  FSEL R3, R3, RZ, P6 ;  /* 0x000000ff03037208 */ /* 0x000fe40003000000 */
[----:B---3--:R-:W-:Y:S02]  /*03e0*/  @P4 SEL R2, R10, RZ, P3 ;  /* 0x000000ff0a024207 */ /* 0x008fe40001800000 */
[----:B----4-:R-:W-:Y:S02]  /*03f0*/  SEL R7, R4, RZ, P2 ;  /* 0x000000ff04077207 */ /* 0x010fe40001000000 */
[----:B------:R-:W-:Y:S02]  /*0400*/  @P4 SEL R3, R11, RZ, P3 ;  /* 0x000000ff0b034207 */ /* 0x000fe40001800000 */
[----:B------:R-:W-:-:S02]  /*0410*/  SEL R4, R5, RZ, P2 ;  /* 0x000000ff05047207 */ /* 0x000fc40001000000 */
[----:B------:R-:W-:Y:S02]  /*0420*/  SEL R2, R7, R2, !P1 ;  /* 0x0000000207027207 */ /* 0x000fe40004800000 */
[----:B------:R-:W-:Y:S01]  /*0430*/  SEL R3, R4, R3, !P1 ;  /* 0x0000000304037207 */ /* 0x000fe20004800000 */
[----:B------:R-:W-:Y:S06]  /*0440*/  @P0 EXIT ;  /* 0x000000000000094d */ /* 0x000fec0003800000 */
[----:B------:R-:W-:Y:S01]  /*0450*/  STG.E.64 desc[UR4][R8.64], R2 ;  /* 0x0000000208007986 */ /* 0x000fe2000c101b04 */
[----:B------:R-:W-:Y:S05]  /*0460*/  EXIT ;  /* 0x000000000000794d */ /* 0x000fea0003800000 */
.L_x_0:
[----:B------:R-:W-:-:S00]  /*0470*/  BRA `(.L_x_0) ;  /* 0xfffffffc00fc7947 */ /* 0x000fc0000383ffff */
[----:B------:R-:W-:-:S00]  /*0480*/  NOP ;  /* 0x0000000000007918 */ /* 0x000fc00000000000 */
[----:B------:R-:W-:-:S00]  /*0490*/  NOP ;  /* 0x0000000000007918 */ /* 0x000fc00000000000 */
[----:B------:R-:W-:-:S00]  /*04a0*/  NOP ;  /* 0x0000000000007918 */ /* 0x000fc00000000000 */
[----:B------:R-:W-:-:S00]  /*04b0*/  NOP ;  /* 0x0000000000007918 */ /* 0x000fc00000000000 */
[----:B------:R-:W-:-:S00]  /*04c0*/  NOP ;  /* 0x0000000000007918 */ /* 0x000fc00000000000 */
[----:B------:R-:W-:-:S00]  /*04d0*/  NOP ;  /* 0x0000000000007918 */ /* 0x000fc00000000000 */
[----:B------:R-:W-:-:S00]  /*04e0*/  NOP ;  /* 0x0000000000007918 */ /* 0x000fc00000000000 */
[----:B------:R-:W-:-:S00]  /*04f0*/  NOP ;  /* 0x0000000000007918 */ /* 0x000fc00000000000 */
.L_x_1:


//--------------------- .nv.constant0.triton_poi_fused_cat_12 --------------------------
	.section	.nv.constant0.triton_poi_fused_cat_12,"a",@progbits
	.sectionflags	@""
	.align	4
.nv.constant0.triton_poi_fused_cat_12:
	.zero		572
